	.headerflags	@"EF_CUDA_TEXMODE_UNIFIED EF_CUDA_64BIT_ADDRESS EF_CUDA_ACCELERATORS EF_CUDA_SM90 EF_CUDA_VIRTUAL_SM(EF_CUDA_SM90)"
	.elftype	@"ET_EXEC"


//--------------------- .nv.info                  --------------------------
	.section	.nv.info,"",@"SHT_CUDA_INFO"
	.align	4


	//----- nvinfo : EIATTR_REGCOUNT
	.align		4
        /*0000*/ 	.byte	0x04, 0x2f
        /*0002*/ 	.short	(.L_1 - .L_0)
	.align		4
.L_0:
        /*0004*/ 	.word	index@(triton_poi_fused_convolution_leaky_relu_4)
        /*0008*/ 	.word	0x0000000c


	//----- nvinfo : EIATTR_MIN_STACK_SIZE
	.align		4
.L_1:
        /*000c*/ 	.byte	0x04, 0x12
        /*000e*/ 	.short	(.L_3 - .L_2)
	.align		4
.L_2:
        /*0010*/ 	.word	index@(triton_poi_fused_convolution_leaky_relu_4)
        /*0014*/ 	.word	0x00000000


	//----- nvinfo : EIATTR_FRAME_SIZE
	.align		4
.L_3:
        /*0018*/ 	.byte	0x04, 0x11
        /*001a*/ 	.short	(.L_5 - .L_4)
	.align		4
.L_4:
        /*001c*/ 	.word	index@(triton_poi_fused_convolution_leaky_relu_4)
        /*0020*/ 	.word	0x00000000


	//----- nvinfo : EIATTR_MIN_STACK_SIZE
	.align		4
.L_5:
        /*0024*/ 	.byte	0x04, 0x12
        /*0026*/ 	.short	(.L_7 - .L_6)
	.align		4
.L_6:
        /*0028*/ 	.word	index@(triton_poi_fused_convolution_leaky_relu_4)
        /*002c*/ 	.word	0x00000000
.L_7:


//--------------------- .nv.info.triton_poi_fused_convolution_leaky_relu_4 --------------------------
	.section	.nv.info.triton_poi_fused_convolution_leaky_relu_4,"",@"SHT_CUDA_INFO"
	.sectionflags	@""
	.align	4


	//----- nvinfo : EIATTR_CUDA_API_VERSION
	.align		4
        /*0000*/ 	.byte	0x04, 0x37
        /*0002*/ 	.short	(.L_9 - .L_8)
.L_8:
        /*0004*/ 	.word	0x0000007c


	//----- nvinfo : EIATTR_KPARAM_INFO
	.align		4
.L_9:
        /*0008*/ 	.byte	0x04, 0x17
        /*000a*/ 	.short	(.L_11 - .L_10)
.L_10:
        /*000c*/ 	.word	0x00000000
        /*0010*/ 	.short	0x0002
        /*0012*/ 	.short	0x0010
        /*0014*/ 	.byte	0x00, 0xf0, 0x11, 0x00


	//----- nvinfo : EIATTR_KPARAM_INFO
	.align		4
.L_11:
        /*0018*/ 	.byte	0x04, 0x17
        /*001a*/ 	.short	(.L_13 - .L_12)
.L_12:
        /*001c*/ 	.word	0x00000000
        /*0020*/ 	.short	0x0001
        /*0022*/ 	.short	0x0008
        /*0024*/ 	.byte	0x00, 0xf4, 0x21, 0x00


	//----- nvinfo : EIATTR_KPARAM_INFO
	.align		4
.L_13:
        /*0028*/ 	.byte	0x04, 0x17
        /*002a*/ 	.short	(.L_15 - .L_14)
.L_14:
        /*002c*/ 	.word	0x00000000
        /*0030*/ 	.short	0x0000
        /*0032*/ 	.short	0x0000
        /*0034*/ 	.byte	0x00, 0xf4, 0x21, 0x00


	//----- nvinfo : EIATTR_SPARSE_MMA_MASK
	.align		4
.L_15:
        /*0038*/ 	.byte	0x03, 0x50
        /*003a*/ 	.short	0x0000


	//----- nvinfo : EIATTR_MAXREG_COUNT
	.align		4
        /*003c*/ 	.byte	0x03, 0x1b
        /*003e*/ 	.short	0x00ff


	//----- nvinfo : EIATTR_EXIT_INSTR_OFFSETS
	.align		4
        /*0040*/ 	.byte	0x04, 0x1c
        /*0042*/ 	.short	(.L_17 - .L_16)


	//   ....[0]....
.L_16:
        /*0044*/ 	.word	0x000001f0


	//   ....[1]....
        /*0048*/ 	.word	0x00000210


	//----- nvinfo : EIATTR_REQNTID
	.align		4
.L_17:
        /*004c*/ 	.byte	0x04, 0x10
        /*004e*/ 	.short	(.L_19 - .L_18)
.L_18:
        /*0050*/ 	.word	0x00000080
        /*0054*/ 	.word	0x00000001
        /*0058*/ 	.word	0x00000001


	//----- nvinfo : EIATTR_CBANK_PARAM_SIZE
	.align		4
.L_19:
        /*005c*/ 	.byte	0x03, 0x19
        /*005e*/ 	.short	0x0014


	//----- nvinfo : EIATTR_PARAM_CBANK
	.align		4
        /*0060*/ 	.byte	0x04, 0x0a
        /*0062*/ 	.short	(.L_21 - .L_20)
	.align		4
.L_20:
        /*0064*/ 	.word	index@(.nv.constant0.triton_poi_fused_convolution_leaky_relu_4)
        /*0068*/ 	.short	0x0210
        /*006a*/ 	.short	0x0014


	//----- nvinfo : EIATTR_SW_WAR
	.align		4
.L_21:
        /*006c*/ 	.byte	0x04, 0x36
        /*006e*/ 	.short	(.L_23 - .L_22)
.L_22:
        /*0070*/ 	.word	0x00000008
.L_23:


//--------------------- .nv.callgraph             --------------------------
	.section	.nv.callgraph,"",@"SHT_CUDA_CALLGRAPH"
	.align	4
	.sectionentsize	8
	.align		4
        /*0000*/ 	.word	0x00000000
	.align		4
        /*0004*/ 	.word	0xffffffff
	.align		4
        /*0008*/ 	.word	0x00000000
	.align		4
        /*000c*/ 	.word	0xfffffffe
	.align		4
        /*0010*/ 	.word	0x00000000
	.align		4
        /*0014*/ 	.word	0xfffffffd
	.align		4
        /*0018*/ 	.word	0x00000000
	.align		4
        /*001c*/ 	.word	0xfffffffc


//--------------------- .text.triton_poi_fused_convolution_leaky_relu_4 --------------------------
	.section	.text.triton_poi_fused_convolution_leaky_relu_4,"ax",@progbits
	.align	128
        .global         triton_poi_fused_convolution_leaky_relu_4
        .type           triton_poi_fused_convolution_leaky_relu_4,@function
        .size           triton_poi_fused_convolution_leaky_relu_4,(.L_x_1 - triton_poi_fused_convolution_leaky_relu_4)
        .other          triton_poi_fused_convolution_leaky_relu_4,@"STO_CUDA_ENTRY STV_DEFAULT"
triton_poi_fused_convolution_leaky_relu_4:
.text.triton_poi_fused_convolution_leaky_relu_4:
[----:B------:R-:W0:Y:S02]  /*0000*/  LDC R1, c[0x0][0x28] ;  /* 0x00000a00ff017b82 */ /* 0x000e240000000800 */
[----:B------:R-:W1:Y:S01]  /*0010*/  S2R R0, SR_TID.X ;  /* 0x0000000000007919 */ /* 0x000e620000002100 */
[----:B------:R-:W2:Y:S01]  /*0020*/  LDC.64 R2, c[0x0][0x210] ;  /* 0x00008400ff027b82 */ /* 0x000ea20000000a00 */
[----:B------:R-:W-:Y:S01]  /*0030*/  ULDC.64 UR4, c[0x0][0x208] ;  /* 0x0000820000047ab9 */ /* 0x000fe20000000a00 */
[----:B------:R-:W3:Y:S06]  /*0040*/  S2R R7, SR_CTAID.X ;  /* 0x0000000000077919 */ /* 0x000eec0000002500 */
[----:B------:R-:W4:Y:S01]  /*0050*/  LDC.64 R4, c[0x0][0x218] ;  /* 0x00008600ff047b82 */ /* 0x000f220000000a00 */
[----:B-1----:R-:W-:Y:S01]  /*0060*/  IMAD.SHL.U32 R0, R0, 0x2, RZ ;  /* 0x0000000200007824 */ /* 0x002fe200078e00ff */
[----:B---3--:R-:W-:-:S04]  /*0070*/  SHF.R.S32.HI R6, RZ, 0x17, R7 ;  /* 0x00000017ff067819 */ /* 0x008fc80000011407 */
[----:B------:R-:W-:Y:S02]  /*0080*/  LOP3.LUT R0, R0, 0xfe, RZ, 0xc0, !PT ;  /* 0x000000fe00007812 */ /* 0x000fe400078ec0ff */
[----:B------:R-:W-:-:S03]  /*0090*/  SGXT R6, R6, 0x1 ;  /* 0x000000010606781a */ /* 0x000fc60000000200 */
[----:B------:R-:W-:-:S04]  /*00a0*/  IMAD R7, R7, 0x100, R0 ;  /* 0x0000010007077824 */ /* 0x000fc800078e0200 */
[C---:B--2---:R-:W-:Y:S01]  /*00b0*/  IMAD.WIDE R2, R7.reuse, 0x4, R2 ;  /* 0x0000000407027825 */ /* 0x044fe200078e0202 */
[----:B------:R-:W-:Y:S02]  /*00c0*/  LEA.HI R6, R6, R7, RZ, 0x4 ;  /* 0x0000000706067211 */ /* 0x000fe400078f20ff */
[----:B------:R-:W-:Y:S02]  /*00d0*/  ISETP.GE.AND P2, PT, R7, 0x100, PT ;  /* 0x000001000700780c */ /* 0x000fe40003f46270 */
[----:B------:R-:W-:-:S04]  /*00e0*/  SHF.R.S32.HI R6, RZ, 0x4, R6 ;  /* 0x00000004ff067819 */ /* 0x000fc80000011406 */
[----:B------:R-:W-:-:S04]  /*00f0*/  LEA.HI R0, R6, R6, RZ, 0x2 ;  /* 0x0000000606007211 */ /* 0x000fc800078f10ff */
[----:B------:R-:W-:Y:S01]  /*0100*/  LOP3.LUT R9, R0, 0xfffffffc, RZ, 0xc0, !PT ;  /* 0xfffffffc00097812 */ /* 0x000fe200078ec0ff */
[----:B------:R-:W-:-:S04]  /*0110*/  IMAD.MOV.U32 R0, RZ, RZ, RZ ;  /* 0x000000ffff007224 */ /* 0x000fc800078e00ff */
[----:B------:R-:W-:Y:S01]  /*0120*/  IMAD.IADD R9, R6, 0x1, -R9 ;  /* 0x0000000106097824 */ /* 0x000fe200078e0a09 */
[----:B------:R-:W-:-:S03]  /*0130*/  CS2R R6, SRZ ;  /* 0x0000000000067805 */ /* 0x000fc6000001ff00 */
[----:B----4-:R-:W-:-:S03]  /*0140*/  IMAD.WIDE R4, R9, 0x4, R4 ;  /* 0x0000000409047825 */ /* 0x010fc600078e0204 */
[----:B------:R-:W2:Y:S01]  /*0150*/  @!P2 LDG.E.64 R6, desc[UR4][R2.64] ;  /* 0x000000040206a981 */ /* 0x000ea2000c1e1b00 */
[----:B------:R-:W-:-:S03]  /*0160*/  IMAD.MOV.U32 R9, RZ, RZ, RZ ;  /* 0x000000ffff097224 */ /* 0x000fc600078e00ff */
[----:B------:R-:W2:Y:S04]  /*0170*/  @!P2 LDG.E.EL R0, desc[UR4][R4.64] ;  /* 0x000000040400a981 */ /* 0x000ea8000c2e1900 */
[----:B------:R-:W3:Y:S01]  /*0180*/  @!P2 LDG.E.EL R9, desc[UR4][R4.64] ;  /* 0x000000040409a981 */ /* 0x000ee2000c2e1900 */
[----:B--2---:R-:W-:Y:S02]  /*0190*/  FSETP.GT.AND P1, PT, R7, -R0, PT ;  /* 0x800000000700720b */ /* 0x004fe40003f24000 */
[----:B---3--:R-:W-:Y:S01]  /*01a0*/  FSETP.GT.AND P0, PT, R6, -R9, PT ;  /* 0x800000090600720b */ /* 0x008fe20003f04000 */
[----:B------:R-:W-:Y:S01]  /*01b0*/  FADD R6, R9, R6 ;  /* 0x0000000609067221 */ /* 0x000fe20000000000 */
[----:B------:R-:W-:-:S09]  /*01c0*/  FADD R7, R0, R7 ;  /* 0x0000000700077221 */ /* 0x000fd20000000000 */
[----:B------:R-:W-:Y:S02]  /*01d0*/  @!P1 FMUL R7, R7, 0.20000000298023223877 ;  /* 0x3e4ccccd07079820 */ /* 0x000fe40000400000 */
[----:B------:R-:W-:Y:S01]  /*01e0*/  @!P0 FMUL R6, R6, 0.20000000298023223877 ;  /* 0x3e4ccccd06068820 */ /* 0x000fe20000400000 */
[----:B------:R-:W-:Y:S06]  /*01f0*/  @P2 EXIT ;  /* 0x000000000000294d */ /* 0x000fec0003800000 */
[----:B------:R-:W-:Y:S01]  /*0200*/  STG.E.64 desc[UR4][R2.64], R6 ;  /* 0x0000000602007986 */ /* 0x000fe2000c101b04 */
[----:B------:R-:W-:Y:S05]  /*0210*/  EXIT ;  /* 0x000000000000794d */ /* 0x000fea0003800000 */
.L_x_0:
[----:B------:R-:W-:-:S00]  /*0220*/  BRA `(.L_x_0) ;  /* 0xfffffffc00fc7947 */ /* 0x000fc0000383ffff */
[----:B------:R-:W-:-:S00]  /*0230*/  NOP ;  /* 0x0000000000007918 */ /* 0x000fc00000000000 */
        /* <DEDUP_REMOVED lines=12> */
.L_x_1:


//--------------------- .nv.constant0.triton_poi_fused_convolution_leaky_relu_4 --------------------------
	.section	.nv.constant0.triton_poi_fused_convolution_leaky_relu_4,"a",@progbits
	.sectionflags	@""
	.align	4
.nv.constant0.triton_poi_fused_convolution_leaky_relu_4:
	.zero		548
